	.headerflags	@"EF_CUDA_TEXMODE_UNIFIED EF_CUDA_64BIT_ADDRESS EF_CUDA_ACCELERATORS EF_CUDA_SM90 EF_CUDA_VIRTUAL_SM(EF_CUDA_SM90)"
	.elftype	@"ET_EXEC"


//--------------------- .nv.info                  --------------------------
	.section	.nv.info,"",@"SHT_CUDA_INFO"
	.align	4


	//----- nvinfo : EIATTR_REGCOUNT
	.align		4
        /*0000*/ 	.byte	0x04, 0x2f
        /*0002*/ 	.short	(.L_1 - .L_0)
	.align		4
.L_0:
        /*0004*/ 	.word	index@(triton_poi_fused_mean_16)
        /*0008*/ 	.word	0x00000012


	//----- nvinfo : EIATTR_MIN_STACK_SIZE
	.align		4
.L_1:
        /*000c*/ 	.byte	0x04, 0x12
        /*000e*/ 	.short	(.L_3 - .L_2)
	.align		4
.L_2:
        /*0010*/ 	.word	index@(triton_poi_fused_mean_16)
        /*0014*/ 	.word	0x00000000


	//----- nvinfo : EIATTR_FRAME_SIZE
	.align		4
.L_3:
        /*0018*/ 	.byte	0x04, 0x11
        /*001a*/ 	.short	(.L_5 - .L_4)
	.align		4
.L_4:
        /*001c*/ 	.word	index@(triton_poi_fused_mean_16)
        /*0020*/ 	.word	0x00000000


	//----- nvinfo : EIATTR_MIN_STACK_SIZE
	.align		4
.L_5:
        /*0024*/ 	.byte	0x04, 0x12
        /*0026*/ 	.short	(.L_7 - .L_6)
	.align		4
.L_6:
        /*0028*/ 	.word	index@(triton_poi_fused_mean_16)
        /*002c*/ 	.word	0x00000000
.L_7:


//--------------------- .nv.info.triton_poi_fused_mean_16 --------------------------
	.section	.nv.info.triton_poi_fused_mean_16,"",@"SHT_CUDA_INFO"
	.sectionflags	@""
	.align	4


	//----- nvinfo : EIATTR_CUDA_API_VERSION
	.align		4
        /*0000*/ 	.byte	0x04, 0x37
        /*0002*/ 	.short	(.L_9 - .L_8)
.L_8:
        /*0004*/ 	.word	0x0000007c


	//----- nvinfo : EIATTR_KPARAM_INFO
	.align		4
.L_9:
        /*0008*/ 	.byte	0x04, 0x17
        /*000a*/ 	.short	(.L_11 - .L_10)
.L_10:
        /*000c*/ 	.word	0x00000000
        /*0010*/ 	.short	0x0002
        /*0012*/ 	.short	0x0010
        /*0014*/ 	.byte	0x00, 0xf0, 0x11, 0x00


	//----- nvinfo : EIATTR_KPARAM_INFO
	.align		4
.L_11:
        /*0018*/ 	.byte	0x04, 0x17
        /*001a*/ 	.short	(.L_13 - .L_12)
.L_12:
        /*001c*/ 	.word	0x00000000
        /*0020*/ 	.short	0x0001
        /*0022*/ 	.short	0x0008
        /*0024*/ 	.byte	0x00, 0xf4, 0x21, 0x00


	//----- nvinfo : EIATTR_KPARAM_INFO
	.align		4
.L_13:
        /*0028*/ 	.byte	0x04, 0x17
        /*002a*/ 	.short	(.L_15 - .L_14)
.L_14:
        /*002c*/ 	.word	0x00000000
        /*0030*/ 	.short	0x0000
        /*0032*/ 	.short	0x0000
        /*0034*/ 	.byte	0x00, 0xf4, 0x21, 0x00


	//----- nvinfo : EIATTR_SPARSE_MMA_MASK
	.align		4
.L_15:
        /*0038*/ 	.byte	0x03, 0x50
        /*003a*/ 	.short	0x0000


	//----- nvinfo : EIATTR_MAXREG_COUNT
	.align		4
        /*003c*/ 	.byte	0x03, 0x1b
        /*003e*/ 	.short	0x00ff


	//----- nvinfo : EIATTR_EXIT_INSTR_OFFSETS
	.align		4
        /*0040*/ 	.byte	0x04, 0x1c
        /*0042*/ 	.short	(.L_17 - .L_16)


	//   ....[0]....
.L_16:
        /*0044*/ 	.word	0x000001b0


	//   ....[1]....
        /*0048*/ 	.word	0x000001e0


	//----- nvinfo : EIATTR_REQNTID
	.align		4
.L_17:
        /*004c*/ 	.byte	0x04, 0x10
        /*004e*/ 	.short	(.L_19 - .L_18)
.L_18:
        /*0050*/ 	.word	0x00000080
        /*0054*/ 	.word	0x00000001
        /*0058*/ 	.word	0x00000001


	//----- nvinfo : EIATTR_CBANK_PARAM_SIZE
	.align		4
.L_19:
        /*005c*/ 	.byte	0x03, 0x19
        /*005e*/ 	.short	0x0014


	//----- nvinfo : EIATTR_PARAM_CBANK
	.align		4
        /*0060*/ 	.byte	0x04, 0x0a
        /*0062*/ 	.short	(.L_21 - .L_20)
	.align		4
.L_20:
        /*0064*/ 	.word	index@(.nv.constant0.triton_poi_fused_mean_16)
        /*0068*/ 	.short	0x0210
        /*006a*/ 	.short	0x0014


	//----- nvinfo : EIATTR_SW_WAR
	.align		4
.L_21:
        /*006c*/ 	.byte	0x04, 0x36
        /*006e*/ 	.short	(.L_23 - .L_22)
.L_22:
        /*0070*/ 	.word	0x00000008
.L_23:


//--------------------- .nv.callgraph             --------------------------
	.section	.nv.callgraph,"",@"SHT_CUDA_CALLGRAPH"
	.align	4
	.sectionentsize	8
	.align		4
        /*0000*/ 	.word	0x00000000
	.align		4
        /*0004*/ 	.word	0xffffffff
	.align		4
        /*0008*/ 	.word	0x00000000
	.align		4
        /*000c*/ 	.word	0xfffffffe
	.align		4
        /*0010*/ 	.word	0x00000000
	.align		4
        /*0014*/ 	.word	0xfffffffd
	.align		4
        /*0018*/ 	.word	0x00000000
	.align		4
        /*001c*/ 	.word	0xfffffffc


//--------------------- .text.triton_poi_fused_mean_16 --------------------------
	.section	.text.triton_poi_fused_mean_16,"ax",@progbits
	.align	128
        .global         triton_poi_fused_mean_16
        .type           triton_poi_fused_mean_16,@function
        .size           triton_poi_fused_mean_16,(.L_x_1 - triton_poi_fused_mean_16)
        .other          triton_poi_fused_mean_16,@"STO_CUDA_ENTRY STV_DEFAULT"
triton_poi_fused_mean_16:
.text.triton_poi_fused_mean_16:
[----:B------:R-:W0:Y:S02]  /*0000*/  LDC R1, c[0x0][0x28] ;  /* 0x00000a00ff017b82 */ /* 0x000e240000000800 */
[----:B------:R-:W1:Y:S01]  /*0010*/  S2R R0, SR_TID.X ;  /* 0x0000000000007919 */ /* 0x000e620000002100 */
[----:B------:R-:W2:Y:S01]  /*0020*/  LDC.64 R8, c[0x0][0x210] ;  /* 0x00008400ff087b82 */ /* 0x000ea20000000a00 */
[----:B------:R-:W-:Y:S01]  /*0030*/  CS2R R14, SRZ ;  /* 0x00000000000e7805 */ /* 0x000fe2000001ff00 */
[----:B------:R-:W-:Y:S01]  /*0040*/  ULDC.64 UR4, c[0x0][0x208] ;  /* 0x0000820000047ab9 */ /* 0x000fe20000000a00 */
[----:B------:R-:W3:Y:S01]  /*0050*/  S2R R13, SR_CTAID.X ;  /* 0x00000000000d7919 */ /* 0x000ee20000002500 */
[----:B------:R-:W-:Y:S02]  /*0060*/  MOV R12, RZ ;  /* 0x000000ff000c7202 */ /* 0x000fe40000000f00 */
[----:B-1----:R-:W-:-:S04]  /*0070*/  LOP3.LUT R0, R0, 0x7f, RZ, 0xc0, !PT ;  /* 0x0000007f00007812 */ /* 0x002fc800078ec0ff */
[----:B---3--:R-:W-:Y:S01]  /*0080*/  LEA R13, R13, R0, 0x7 ;  /* 0x000000000d0d7211 */ /* 0x008fe200078e38ff */
[----:B------:R-:W-:-:S03]  /*0090*/  HFMA2.MMA R0, -RZ, RZ, 0, 0 ;  /* 0x00000000ff007435 */ /* 0x000fc600000001ff */
[C---:B------:R-:W-:Y:S01]  /*00a0*/  ISETP.GE.AND P0, PT, R13.reuse, 0x80, PT ;  /* 0x000000800d00780c */ /* 0x040fe20003f06270 */
[----:B--2---:R-:W-:Y:S01]  /*00b0*/  IMAD.WIDE R2, R13, 0x4, R8 ;  /* 0x000000040d027825 */ /* 0x004fe200078e0208 */
[----:B------:R-:W-:Y:S02]  /*00c0*/  IADD3 R5, R13, 0x80, RZ ;  /* 0x000000800d057810 */ /* 0x000fe40007ffe0ff */
[----:B------:R-:W-:-:S03]  /*00d0*/  IADD3 R7, R13, 0x100, RZ ;  /* 0x000001000d077810 */ /* 0x000fc60007ffe0ff */
[----:B------:R-:W-:Y:S01]  /*00e0*/  IMAD.WIDE R4, R5, 0x4, R8 ;  /* 0x0000000405047825 */ /* 0x000fe200078e0208 */
[----:B------:R-:W-:-:S03]  /*00f0*/  IADD3 R11, R13, 0x180, RZ ;  /* 0x000001800d0b7810 */ /* 0x000fc60007ffe0ff */
[--C-:B------:R-:W-:Y:S02]  /*0100*/  IMAD.WIDE R6, R7, 0x4, R8.reuse ;  /* 0x0000000407067825 */ /* 0x100fe400078e0208 */
[----:B------:R1:W2:Y:S04]  /*0110*/  @!P0 LDG.E R0, desc[UR4][R2.64] ;  /* 0x0000000402008981 */ /* 0x0002a8000c1e1900 */
[----:B------:R-:W2:Y:S01]  /*0120*/  @!P0 LDG.E R15, desc[UR4][R4.64] ;  /* 0x00000004040f8981 */ /* 0x000ea2000c1e1900 */
[----:B------:R-:W-:Y:S02]  /*0130*/  IMAD.WIDE R8, R11, 0x4, R8 ;  /* 0x000000040b087825 */ /* 0x000fe400078e0208 */
[----:B------:R-:W1:Y:S01]  /*0140*/  LDC.64 R10, c[0x0][0x218] ;  /* 0x00008600ff0a7b82 */ /* 0x000e620000000a00 */
[----:B------:R-:W3:Y:S04]  /*0150*/  @!P0 LDG.E R12, desc[UR4][R6.64] ;  /* 0x00000004060c8981 */ /* 0x000ee8000c1e1900 */
[----:B------:R-:W4:Y:S01]  /*0160*/  @!P0 LDG.E R14, desc[UR4][R8.64] ;  /* 0x00000004080e8981 */ /* 0x000f22000c1e1900 */
[----:B-1----:R-:W-:-:S04]  /*0170*/  IMAD.WIDE R2, R13, 0x4, R10 ;  /* 0x000000040d027825 */ /* 0x002fc800078e020a */
[----:B--2---:R-:W-:-:S04]  /*0180*/  FADD R15, R15, R0 ;  /* 0x000000000f0f7221 */ /* 0x004fc80000000000 */
[----:B---3--:R-:W-:-:S04]  /*0190*/  FADD R15, R15, R12 ;  /* 0x0000000c0f0f7221 */ /* 0x008fc80000000000 */
[----:B----4-:R-:W-:Y:S01]  /*01a0*/  FADD R14, R15, R14 ;  /* 0x0000000e0f0e7221 */ /* 0x010fe20000000000 */
[----:B------:R-:W-:Y:S06]  /*01b0*/  @P0 EXIT ;  /* 0x000000000000094d */ /* 0x000fec0003800000 */
[----:B------:R-:W-:-:S05]  /*01c0*/  FMUL R5, R14, 0.25 ;  /* 0x3e8000000e057820 */ /* 0x000fca0000400000 */
[----:B------:R-:W-:Y:S01]  /*01d0*/  STG.E desc[UR4][R2.64], R5 ;  /* 0x0000000502007986 */ /* 0x000fe2000c101904 */
[----:B------:R-:W-:Y:S05]  /*01e0*/  EXIT ;  /* 0x000000000000794d */ /* 0x000fea0003800000 */
.L_x_0:
[----:B------:R-:W-:-:S00]  /*01f0*/  BRA `(.L_x_0) ;  /* 0xfffffffc00fc7947 */ /* 0x000fc0000383ffff */
[----:B------:R-:W-:-:S00]  /*0200*/  NOP ;  /* 0x0000000000007918 */ /* 0x000fc00000000000 */
[----:B------:R-:W-:-:S00]  /*0210*/  NOP ;  /* 0x0000000000007918 */ /* 0x000fc00000000000 */
[----:B------:R-:W-:-:S00]  /*0220*/  NOP ;  /* 0x0000000000007918 */ /* 0x000fc00000000000 */
[----:B------:R-:W-:-:S00]  /*0230*/  NOP ;  /* 0x0000000000007918 */ /* 0x000fc00000000000 */
[----:B------:R-:W-:-:S00]  /*0240*/  NOP ;  /* 0x0000000000007918 */ /* 0x000fc00000000000 */
[----:B------:R-:W-:-:S00]  /*0250*/  NOP ;  /* 0x0000000000007918 */ /* 0x000fc00000000000 */
[----:B------:R-:W-:-:S00]  /*0260*/  NOP ;  /* 0x0000000000007918 */ /* 0x000fc00000000000 */
[----:B------:R-:W-:-:S00]  /*0270*/  NOP ;  /* 0x0000000000007918 */ /* 0x000fc00000000000 */
.L_x_1:


//--------------------- .nv.constant0.triton_poi_fused_mean_16 --------------------------
	.section	.nv.constant0.triton_poi_fused_mean_16,"a",@progbits
	.sectionflags	@""
	.align	4
.nv.constant0.triton_poi_fused_mean_16:
	.zero		548
